//
// Generated by NVIDIA NVVM Compiler
//
// Compiler Build ID: CL-36424714
// Cuda compilation tools, release 13.0, V13.0.88
// Based on NVVM 20.0.0
//

.version 9.0
.target sm_100
.address_size 64

	// .globl	_Z11matmul_fp32PfS_S_i

.visible .entry _Z11matmul_fp32PfS_S_i(
	.param .u64 .ptr .align 1 _Z11matmul_fp32PfS_S_i_param_0,
	.param .u64 .ptr .align 1 _Z11matmul_fp32PfS_S_i_param_1,
	.param .u64 .ptr .align 1 _Z11matmul_fp32PfS_S_i_param_2,
	.param .u32 _Z11matmul_fp32PfS_S_i_param_3
)
{
	.reg .pred 	%p<10>;
	.reg .b32 	%r<40>;
	.reg .b32 	%f<67>;
	.reg .b64 	%rd<67>;

	ld.param.u64 	%rd14, [_Z11matmul_fp32PfS_S_i_param_0];
	ld.param.u64 	%rd15, [_Z11matmul_fp32PfS_S_i_param_1];
	ld.param.u32 	%r18, [_Z11matmul_fp32PfS_S_i_param_3];
	cvta.to.global.u64 	%rd1, %rd15;
	cvta.to.global.u64 	%rd2, %rd14;
	mov.u32 	%r19, %ctaid.y;
	mov.u32 	%r20, %ntid.y;
	mov.u32 	%r21, %tid.y;
	mad.lo.s32 	%r1, %r19, %r20, %r21;
	mov.u32 	%r22, %ctaid.x;
	mov.u32 	%r23, %ntid.x;
	mov.u32 	%r24, %tid.x;
	mad.lo.s32 	%r2, %r22, %r23, %r24;
	max.s32 	%r25, %r1, %r2;
	setp.ge.s32 	%p1, %r25, %r18;
	@%p1 bra 	$L__BB0_13;
	mul.lo.s32 	%r3, %r18, %r1;
	and.b32  	%r4, %r18, 7;
	setp.lt.u32 	%p2, %r18, 8;
	mov.f32 	%f66, 0f00000000;
	mov.b32 	%r38, 0;
	@%p2 bra 	$L__BB0_4;
	and.b32  	%r38, %r18, 2147483640;
	neg.s32 	%r36, %r38;
	mul.wide.s32 	%rd16, %r18, 4;
	add.s64 	%rd3, %rd1, %rd16;
	shl.b32 	%r7, %r18, 3;
	mul.wide.s32 	%rd17, %r18, 8;
	add.s64 	%rd4, %rd1, %rd17;
	mul.wide.s32 	%rd18, %r18, 12;
	add.s64 	%rd5, %rd1, %rd18;
	mul.wide.s32 	%rd19, %r18, 16;
	add.s64 	%rd6, %rd1, %rd19;
	mul.wide.s32 	%rd20, %r18, 20;
	add.s64 	%rd7, %rd1, %rd20;
	mul.wide.s32 	%rd21, %r18, 24;
	add.s64 	%rd8, %rd1, %rd21;
	mul.wide.s32 	%rd22, %r18, 28;
	add.s64 	%rd9, %rd1, %rd22;
	mul.wide.u32 	%rd23, %r3, 4;
	add.s64 	%rd24, %rd23, %rd2;
	add.s64 	%rd66, %rd24, 16;
	mov.f32 	%f66, 0f00000000;
	mov.u32 	%r35, %r2;
$L__BB0_3:
	.pragma "nounroll";
	mul.wide.s32 	%rd25, %r35, 4;
	add.s64 	%rd26, %rd3, %rd25;
	add.s64 	%rd27, %rd4, %rd25;
	add.s64 	%rd28, %rd5, %rd25;
	add.s64 	%rd29, %rd6, %rd25;
	add.s64 	%rd30, %rd7, %rd25;
	add.s64 	%rd31, %rd8, %rd25;
	add.s64 	%rd32, %rd9, %rd25;
	add.s64 	%rd33, %rd1, %rd25;
	ld.global.f32 	%f16, [%rd66+-16];
	ld.global.f32 	%f17, [%rd33];
	fma.rn.f32 	%f18, %f16, %f17, %f66;
	ld.global.f32 	%f19, [%rd66+-12];
	ld.global.f32 	%f20, [%rd26];
	fma.rn.f32 	%f21, %f19, %f20, %f18;
	ld.global.f32 	%f22, [%rd66+-8];
	ld.global.f32 	%f23, [%rd27];
	fma.rn.f32 	%f24, %f22, %f23, %f21;
	ld.global.f32 	%f25, [%rd66+-4];
	ld.global.f32 	%f26, [%rd28];
	fma.rn.f32 	%f27, %f25, %f26, %f24;
	ld.global.f32 	%f28, [%rd66];
	ld.global.f32 	%f29, [%rd29];
	fma.rn.f32 	%f30, %f28, %f29, %f27;
	ld.global.f32 	%f31, [%rd66+4];
	ld.global.f32 	%f32, [%rd30];
	fma.rn.f32 	%f33, %f31, %f32, %f30;
	ld.global.f32 	%f34, [%rd66+8];
	ld.global.f32 	%f35, [%rd31];
	fma.rn.f32 	%f36, %f34, %f35, %f33;
	ld.global.f32 	%f37, [%rd66+12];
	ld.global.f32 	%f38, [%rd32];
	fma.rn.f32 	%f66, %f37, %f38, %f36;
	add.s32 	%r36, %r36, 8;
	add.s32 	%r35, %r35, %r7;
	add.s64 	%rd66, %rd66, 32;
	setp.ne.s32 	%p3, %r36, 0;
	@%p3 bra 	$L__BB0_3;
$L__BB0_4:
	setp.eq.s32 	%p4, %r4, 0;
	@%p4 bra 	$L__BB0_12;
	and.b32  	%r13, %r18, 3;
	setp.lt.u32 	%p5, %r4, 4;
	@%p5 bra 	$L__BB0_7;
	add.s32 	%r27, %r38, %r3;
	mul.wide.u32 	%rd34, %r27, 4;
	add.s64 	%rd35, %rd2, %rd34;
	ld.global.f32 	%f40, [%rd35];
	mad.lo.s32 	%r28, %r38, %r18, %r2;
	mul.wide.s32 	%rd36, %r28, 4;
	add.s64 	%rd37, %rd1, %rd36;
	ld.global.f32 	%f41, [%rd37];
	fma.rn.f32 	%f42, %f40, %f41, %f66;
	cvt.u64.u32 	%rd38, %r3;
	cvt.u64.u32 	%rd39, %r38;
	add.s64 	%rd40, %rd39, %rd38;
	shl.b64 	%rd41, %rd40, 2;
	add.s64 	%rd42, %rd2, %rd41;
	ld.global.f32 	%f43, [%rd42+4];
	mul.wide.s32 	%rd43, %r18, 4;
	add.s64 	%rd44, %rd37, %rd43;
	ld.global.f32 	%f44, [%rd44];
	fma.rn.f32 	%f45, %f43, %f44, %f42;
	ld.global.f32 	%f46, [%rd42+8];
	add.s64 	%rd45, %rd44, %rd43;
	ld.global.f32 	%f47, [%rd45];
	fma.rn.f32 	%f48, %f46, %f47, %f45;
	ld.global.f32 	%f49, [%rd42+12];
	add.s64 	%rd46, %rd45, %rd43;
	ld.global.f32 	%f50, [%rd46];
	fma.rn.f32 	%f66, %f49, %f50, %f48;
	add.s32 	%r38, %r38, 4;
$L__BB0_7:
	setp.eq.s32 	%p6, %r13, 0;
	@%p6 bra 	$L__BB0_12;
	setp.eq.s32 	%p7, %r13, 1;
	@%p7 bra 	$L__BB0_10;
	add.s32 	%r29, %r38, %r3;
	mul.wide.u32 	%rd47, %r29, 4;
	add.s64 	%rd48, %rd2, %rd47;
	ld.global.f32 	%f52, [%rd48];
	mad.lo.s32 	%r30, %r38, %r18, %r2;
	mul.wide.s32 	%rd49, %r30, 4;
	add.s64 	%rd50, %rd1, %rd49;
	ld.global.f32 	%f53, [%rd50];
	fma.rn.f32 	%f54, %f52, %f53, %f66;
	cvt.u64.u32 	%rd51, %r3;
	cvt.u64.u32 	%rd52, %r38;
	add.s64 	%rd53, %rd52, %rd51;
	shl.b64 	%rd54, %rd53, 2;
	add.s64 	%rd55, %rd2, %rd54;
	ld.global.f32 	%f55, [%rd55+4];
	mul.wide.s32 	%rd56, %r18, 4;
	add.s64 	%rd57, %rd50, %rd56;
	ld.global.f32 	%f56, [%rd57];
	fma.rn.f32 	%f66, %f55, %f56, %f54;
	add.s32 	%r38, %r38, 2;
$L__BB0_10:
	and.b32  	%r31, %r18, 1;
	setp.eq.b32 	%p8, %r31, 1;
	not.pred 	%p9, %p8;
	@%p9 bra 	$L__BB0_12;
	add.s32 	%r32, %r38, %r3;
	mul.wide.u32 	%rd58, %r32, 4;
	add.s64 	%rd59, %rd2, %rd58;
	ld.global.f32 	%f57, [%rd59];
	mad.lo.s32 	%r33, %r38, %r18, %r2;
	mul.wide.s32 	%rd60, %r33, 4;
	add.s64 	%rd61, %rd1, %rd60;
	ld.global.f32 	%f58, [%rd61];
	fma.rn.f32 	%f66, %f57, %f58, %f66;
$L__BB0_12:
	ld.param.u64 	%rd65, [_Z11matmul_fp32PfS_S_i_param_2];
	add.s32 	%r34, %r3, %r2;
	cvta.to.global.u64 	%rd62, %rd65;
	mul.wide.s32 	%rd63, %r34, 4;
	add.s64 	%rd64, %rd62, %rd63;
	st.global.f32 	[%rd64], %f66;
$L__BB0_13:
	ret;

}


// ===== COMPILED SASS (sm_100) =====

	.target	sm_100

	.elftype	@"ET_EXEC"


//--------------------- .note.nv.tkinfo           --------------------------
	.section	.note.nv.tkinfo,"",@"SHT_NOTE"
	.sectionflags	@"SHF_NOTE_NV_TKINFO"
	.tkinfo
        /*0018*/ 	.word	0x00000002
        /*0030*/ 	.string	""
        /*0030*/ 	.string	"ptxas"
        /*0030*/ 	.string	"Cuda compilation tools, release 13.0, V13.0.88"
        /*0030*/ 	.string	"Build cuda_13.0.r13.0/compiler.36424714_0"
        /*0030*/ 	.string	"-arch sm_100 -m 64 "



//--------------------- .note.nv.cuinfo           --------------------------
	.section	.note.nv.cuinfo,"",@"SHT_NOTE"
	.sectionflags	@"SHF_NOTE_NV_CUINFO"
        /*0018*/ 	.short	0x0002
        /*001a*/ 	.short	0x0064
        /*001c*/ 	.short	0x0082
	.zero		2


//--------------------- .nv.info                  --------------------------
	.section	.nv.info,"",@"SHT_CUDA_INFO"
	.align	4


	//----- nvinfo : EIATTR_REGCOUNT
	.align		4
        /*0000*/ 	.byte	0x04, 0x2f
        /*0002*/ 	.short	(.L_1 - .L_0)
	.align		4
.L_0:
        /*0004*/ 	.word	index@(_Z11matmul_fp32PfS_S_i)
        /*0008*/ 	.word	0x0000001e


	//----- nvinfo : EIATTR_FRAME_SIZE
	.align		4
.L_1:
        /*000c*/ 	.byte	0x04, 0x11
        /*000e*/ 	.short	(.L_3 - .L_2)
	.align		4
.L_2:
        /*0010*/ 	.word	index@(_Z11matmul_fp32PfS_S_i)
        /*0014*/ 	.word	0x00000000


	//----- nvinfo : EIATTR_MIN_STACK_SIZE
	.align		4
.L_3:
        /*0018*/ 	.byte	0x04, 0x12
        /*001a*/ 	.short	(.L_5 - .L_4)
	.align		4
.L_4:
        /*001c*/ 	.word	index@(_Z11matmul_fp32PfS_S_i)
        /*0020*/ 	.word	0x00000000
.L_5:


//--------------------- .nv.compat                --------------------------
	.section	.nv.compat,"",@"SHT_CUDA_COMPAT_INFO"
	.align	4
        /*0000*/ 	.byte	0x02, 0x09, 0x00, 0x00, 0x02, 0x02, 0x01, 0x00, 0x02, 0x05, 0x05, 0x00, 0x03, 0x07, 0x01, 0x01
        /*0010*/ 	.byte	0x02, 0x03, 0x00, 0x00, 0x02, 0x06, 0x01, 0x00, 0x04, 0x0b, 0x08, 0x00, 0x09, 0x00, 0x00, 0x00
        /*0020*/ 	.byte	0x00, 0x00, 0x00, 0x00


//--------------------- .nv.info._Z11matmul_fp32PfS_S_i --------------------------
	.section	.nv.info._Z11matmul_fp32PfS_S_i,"",@"SHT_CUDA_INFO"
	.sectionflags	@""
	.align	4


	//----- nvinfo : EIATTR_CUDA_API_VERSION
	.align		4
        /*0000*/ 	.byte	0x04, 0x37
        /*0002*/ 	.short	(.L_7 - .L_6)
.L_6:
        /*0004*/ 	.word	0x00000082


	//----- nvinfo : EIATTR_KPARAM_INFO
	.align		4
.L_7:
        /*0008*/ 	.byte	0x04, 0x17
        /*000a*/ 	.short	(.L_9 - .L_8)
.L_8:
        /*000c*/ 	.word	0x00000000
        /*0010*/ 	.short	0x0003
        /*0012*/ 	.short	0x0018
        /*0014*/ 	.byte	0x00, 0xf0, 0x11, 0x00


	//----- nvinfo : EIATTR_KPARAM_INFO
	.align		4
.L_9:
        /*0018*/ 	.byte	0x04, 0x17
        /*001a*/ 	.short	(.L_11 - .L_10)
.L_10:
        /*001c*/ 	.word	0x00000000
        /*0020*/ 	.short	0x0002
        /*0022*/ 	.short	0x0010
        /*0024*/ 	.byte	0x00, 0xf5, 0x21, 0x00


	//----- nvinfo : EIATTR_KPARAM_INFO
	.align		4
.L_11:
        /*0028*/ 	.byte	0x04, 0x17
        /*002a*/ 	.short	(.L_13 - .L_12)
.L_12:
        /*002c*/ 	.word	0x00000000
        /*0030*/ 	.short	0x0001
        /*0032*/ 	.short	0x0008
        /*0034*/ 	.byte	0x00, 0xf5, 0x21, 0x00


	//----- nvinfo : EIATTR_KPARAM_INFO
	.align		4
.L_13:
        /*0038*/ 	.byte	0x04, 0x17
        /*003a*/ 	.short	(.L_15 - .L_14)
.L_14:
        /*003c*/ 	.word	0x00000000
        /*0040*/ 	.short	0x0000
        /*0042*/ 	.short	0x0000
        /*0044*/ 	.byte	0x00, 0xf5, 0x21, 0x00


	//----- nvinfo : EIATTR_SPARSE_MMA_MASK
	.align		4
.L_15:
        /*0048*/ 	.byte	0x03, 0x50
        /*004a*/ 	.short	0x0000


	//----- nvinfo : EIATTR_MAXREG_COUNT
	.align		4
        /*004c*/ 	.byte	0x03, 0x1b
        /*004e*/ 	.short	0x00ff


	//----- nvinfo : EIATTR_MERCURY_ISA_VERSION
	.align		4
        /*0050*/ 	.byte	0x03, 0x5f
        /*0052*/ 	.short	0x0101


	//----- nvinfo : EIATTR_VRC_CTA_INIT_COUNT
	.align		4
        /*0054*/ 	.byte	0x02, 0x4a
	.zero		1
	.zero		1


	//----- nvinfo : EIATTR_EXIT_INSTR_OFFSETS
	.align		4
        /*0058*/ 	.byte	0x04, 0x1c
        /*005a*/ 	.short	(.L_17 - .L_16)


	//   ....[0]....
.L_16:
        /*005c*/ 	.word	0x000000c0


	//   ....[1]....
        /*0060*/ 	.word	0x00000a90


	//----- nvinfo : EIATTR_CBANK_PARAM_SIZE
	.align		4
.L_17:
        /*0064*/ 	.byte	0x03, 0x19
        /*0066*/ 	.short	0x001c


	//----- nvinfo : EIATTR_PARAM_CBANK
	.align		4
        /*0068*/ 	.byte	0x04, 0x0a
        /*006a*/ 	.short	(.L_19 - .L_18)
	.align		4
.L_18:
        /*006c*/ 	.word	index@(.nv.constant0._Z11matmul_fp32PfS_S_i)
        /*0070*/ 	.short	0x0380
        /*0072*/ 	.short	0x001c


	//----- nvinfo : EIATTR_SW_WAR
	.align		4
.L_19:
        /*0074*/ 	.byte	0x04, 0x36
        /*0076*/ 	.short	(.L_21 - .L_20)
.L_20:
        /*0078*/ 	.word	0x00000008
.L_21:


//--------------------- .nv.callgraph             --------------------------
	.section	.nv.callgraph,"",@"SHT_CUDA_CALLGRAPH"
	.align	4
	.sectionentsize	8
	.align		4
        /*0000*/ 	.word	0x00000000
	.align		4
        /*0004*/ 	.word	0xffffffff
	.align		4
        /*0008*/ 	.word	0x00000000
	.align		4
        /*000c*/ 	.word	0xfffffffe
	.align		4
        /*0010*/ 	.word	0x00000000
	.align		4
        /*0014*/ 	.word	0xfffffffd
	.align		4
        /*0018*/ 	.word	0x00000000
	.align		4
        /*001c*/ 	.word	0xfffffffc


//--------------------- .text._Z11matmul_fp32PfS_S_i --------------------------
	.section	.text._Z11matmul_fp32PfS_S_i,"ax",@progbits
	.align	128
        .global         _Z11matmul_fp32PfS_S_i
        .type           _Z11matmul_fp32PfS_S_i,@function
        .size           _Z11matmul_fp32PfS_S_i,(.L_x_5 - _Z11matmul_fp32PfS_S_i)
        .other          _Z11matmul_fp32PfS_S_i,@"STO_CUDA_ENTRY STV_DEFAULT"
_Z11matmul_fp32PfS_S_i:
.text._Z11matmul_fp32PfS_S_i:
[----:B------:R-:W-:Y:S01]  /*0000*/  LDC R1, c[0x0][0x37c] ;  /* 0x0000df00ff017b82 */ /* 0x000fe20000000800 */
[----:B------:R-:W0:Y:S07]  /*0010*/  S2R R0, SR_TID.Y ;  /* 0x0000000000007919 */ /* 0x000e2e0000002200 */
[----:B------:R-:W0:Y:S01]  /*0020*/  S2UR UR4, SR_CTAID.Y ;  /* 0x00000000000479c3 */ /* 0x000e220000002600 */
[----:B------:R-:W1:Y:S01]  /*0030*/  LDCU UR20, c[0x0][0x398] ;  /* 0x00007300ff1477ac */ /* 0x000e620008000800 */
[----:B------:R-:W2:Y:S06]  /*0040*/  S2R R3, SR_TID.X ;  /* 0x0000000000037919 */ /* 0x000eac0000002100 */
[----:B------:R-:W0:Y:S08]  /*0050*/  LDC R13, c[0x0][0x364] ;  /* 0x0000d900ff0d7b82 */ /* 0x000e300000000800 */
[----:B------:R-:W2:Y:S08]  /*0060*/  S2UR UR5, SR_CTAID.X ;  /* 0x00000000000579c3 */ /* 0x000eb00000002500 */
[----:B------:R-:W2:Y:S01]  /*0070*/  LDC R2, c[0x0][0x360] ;  /* 0x0000d800ff027b82 */ /* 0x000ea20000000800 */
[----:B0-----:R-:W-:-:S02]  /*0080*/  IMAD R13, R13, UR4, R0 ;  /* 0x000000040d0d7c24 */ /* 0x001fc4000f8e0200 */
[----:B--2---:R-:W-:-:S05]  /*0090*/  IMAD R0, R2, UR5, R3 ;  /* 0x0000000502007c24 */ /* 0x004fca000f8e0203 */
[----:B------:R-:W-:-:S04]  /*00a0*/  VIMNMX R2, PT, PT, R13, R0, !PT ;  /* 0x000000000d027248 */ /* 0x000fc80007fe0100 */
[----:B-1----:R-:W-:-:S13]  /*00b0*/  ISETP.GE.AND P0, PT, R2, UR20, PT ;  /* 0x0000001402007c0c */ /* 0x002fda000bf06270 */
[----:B------:R-:W-:Y:S05]  /*00c0*/  @P0 EXIT ;  /* 0x000000000000094d */ /* 0x000fea0003800000 */
[----:B------:R-:W-:Y:S01]  /*00d0*/  UISETP.GE.U32.AND UP0, UPT, UR20, 0x8, UPT ;  /* 0x000000081400788c */ /* 0x000fe2000bf06070 */
[----:B------:R-:W-:Y:S02]  /*00e0*/  HFMA2 R12, -RZ, RZ, 0, 0 ;  /* 0x00000000ff0c7431 */ /* 0x000fe400000001ff */
[----:B------:R-:W-:Y:S01]  /*00f0*/  IMAD R13, R13, UR20, RZ ;  /* 0x000000140d0d7c24 */ /* 0x000fe2000f8e02ff */
[----:B------:R-:W-:Y:S01]  /*0100*/  UMOV UR4, URZ ;  /* 0x000000ff00047c82 */ /* 0x000fe20008000000 */
[----:B------:R-:W0:Y:S04]  /*0110*/  LDCU.64 UR18, c[0x0][0x358] ;  /* 0x00006b00ff1277ac */ /* 0x000e280008000a00 */
[----:B------:R-:W-:Y:S05]  /*0120*/  BRA.U !UP0, `(.L_x_0) ;  /* 0x0000000508047547 */ /* 0x000fea000b800000 */
[----:B------:R-:W1:Y:S01]  /*0130*/  LDCU.128 UR24, c[0x0][0x380] ;  /* 0x00007000ff1877ac */ /* 0x000e620008000c00 */
[----:B------:R-:W-:Y:S02]  /*0140*/  MOV R12, RZ ;  /* 0x000000ff000c7202 */ /* 0x000fe40000000f00 */
[----:B------:R-:W-:Y:S01]  /*0150*/  MOV R14, R0 ;  /* 0x00000000000e7202 */ /* 0x000fe20000000f00 */
[----:B------:R-:W-:-:S04]  /*0160*/  ULOP3.LUT UR4, UR20, 0x7ffffff8, URZ, 0xc0, !UPT ;  /* 0x7ffffff814047892 */ /* 0x000fc8000f8ec0ff */
[----:B------:R-:W-:Y:S01]  /*0170*/  UIADD3 UR5, UPT, UPT, -UR4, URZ, URZ ;  /* 0x000000ff04057290 */ /* 0x000fe2000fffe1ff */
[----:B-1----:R-:W-:Y:S01]  /*0180*/  MOV R2, UR24 ;  /* 0x0000001800027c02 */ /* 0x002fe20008000f00 */
[----:B------:R-:W-:Y:S01]  /*0190*/  UIMAD.WIDE UR6, UR20, 0x8, UR26 ;  /* 0x00000008140678a5 */ /* 0x000fe2000f8e021a */
[----:B------:R-:W-:Y:S01]  /*01a0*/  MOV R3, UR25 ;  /* 0x0000001900037c02 */ /* 0x000fe20008000f00 */
[----:B------:R-:W-:Y:S02]  /*01b0*/  UIMAD.WIDE UR8, UR20, 0xc, UR26 ;  /* 0x0000000c140878a5 */ /* 0x000fe4000f8e021a */
[----:B------:R-:W-:Y:S01]  /*01c0*/  UIMAD.WIDE UR10, UR20, 0x10, UR26 ;  /* 0x00000010140a78a5 */ /* 0x000fe2000f8e021a */
[----:B------:R-:W-:Y:S01]  /*01d0*/  IMAD.WIDE.U32 R2, R13, 0x4, R2 ;  /* 0x000000040d027825 */ /* 0x000fe200078e0002 */
[----:B------:R-:W-:Y:S02]  /*01e0*/  UIMAD.WIDE UR12, UR20, 0x14, UR26 ;  /* 0x00000014140c78a5 */ /* 0x000fe4000f8e021a */
[----:B------:R-:W-:Y:S01]  /*01f0*/  UIMAD.WIDE UR14, UR20, 0x18, UR26 ;  /* 0x00000018140e78a5 */ /* 0x000fe2000f8e021a */
[----:B------:R-:W-:Y:S01]  /*0200*/  IADD3 R2, P0, PT, R2, 0x10, RZ ;  /* 0x0000001002027810 */ /* 0x000fe20007f1e0ff */
[----:B------:R-:W-:-:S03]  /*0210*/  UIMAD.WIDE UR16, UR20, 0x1c, UR26 ;  /* 0x0000001c141078a5 */ /* 0x000fc6000f8e021a */
[----:B------:R-:W-:-:S09]  /*0220*/  IADD3.X R3, PT, PT, RZ, R3, RZ, P0, !PT ;  /* 0x00000003ff037210 */ /* 0x000fd200007fe4ff */
.L_x_1:
[----:B------:R-:W-:Y:S01]  /*0230*/  UIMAD.WIDE UR22, UR20, 0x4, UR26 ;  /* 0x00000004141678a5 */ /* 0x000fe2000f8e021a */
[----:B------:R-:W-:Y:S02]  /*0240*/  IMAD.MOV.U32 R23, RZ, RZ, 0x4 ;  /* 0x00000004ff177424 */ /* 0x000fe400078e00ff */
[----:B------:R-:W-:Y:S01]  /*0250*/  HFMA2 R11, -RZ, RZ, 0, 2.384185791015625e-07 ;  /* 0x00000004ff0b7431 */ /* 0x000fe200000001ff */
[----:B------:R-:W-:Y:S01]  /*0260*/  MOV R25, 0x4 ;  /* 0x0000000400197802 */ /* 0x000fe20000000f00 */
[----:B0-----:R-:W2:Y:S01]  /*0270*/  LDG.E R21, desc[UR18][R2.64+-0x10] ;  /* 0xfffff01202157981 */ /* 0x001ea2000c1e1900 */
[C---:B------:R-:W-:Y:S01]  /*0280*/  IMAD.WIDE R22, R14.reuse, R23, UR26 ;  /* 0x0000001a0e167e25 */ /* 0x040fe2000f8e0217 */
[----:B------:R-:W-:Y:S02]  /*0290*/  MOV R8, UR22 ;  /* 0x0000001600087c02 */ /* 0x000fe40008000f00 */
[----:B------:R-:W-:Y:S01]  /*02a0*/  MOV R9, UR23 ;  /* 0x0000001700097c02 */ /* 0x000fe20008000f00 */
[----:B------:R-:W3:Y:S02]  /*02b0*/  LDG.E R19, desc[UR18][R2.64+-0xc] ;  /* 0xfffff41202137981 */ /* 0x000ee4000c1e1900 */
[----:B------:R-:W-:-:S02]  /*02c0*/  IMAD.WIDE R8, R14, 0x4, R8 ;  /* 0x000000040e087825 */ /* 0x000fc400078e0208 */
[----:B------:R-:W2:Y:S01]  /*02d0*/  LDG.E R22, desc[UR18][R22.64] ;  /* 0x0000001216167981 */ /* 0x000ea2000c1e1900 */
[----:B------:R-:W-:Y:S01]  /*02e0*/  MOV R5, 0x4 ;  /* 0x0000000400057802 */ /* 0x000fe20000000f00 */
[C---:B------:R-:W-:Y:S02]  /*02f0*/  IMAD.WIDE R24, R14.reuse, R25, UR6 ;  /* 0x000000060e187e25 */ /* 0x040fe4000f8e0219 */
[----:B------:R0:W3:Y:S02]  /*0300*/  LDG.E R20, desc[UR18][R8.64] ;  /* 0x0000001208147981 */ /* 0x0000e4000c1e1900 */
[----:B------:R-:W-:Y:S02]  /*0310*/  IMAD.WIDE R10, R14, R11, UR8 ;  /* 0x000000080e0a7e25 */ /* 0x000fe4000f8e020b */
[----:B------:R-:W4:Y:S04]  /*0320*/  LDG.E R18, desc[UR18][R24.64] ;  /* 0x0000001218127981 */ /* 0x000f28000c1e1900 */
[----:B------:R-:W4:Y:S01]  /*0330*/  LDG.E R17, desc[UR18][R2.64+-0x8] ;  /* 0xfffff81202117981 */ /* 0x000f22000c1e1900 */
[----:B0-----:R-:W-:-:S02]  /*0340*/  HFMA2 R9, -RZ, RZ, 0, 2.384185791015625e-07 ;  /* 0x00000004ff097431 */ /* 0x001fc400000001ff */
[----:B------:R-:W-:Y:S01]  /*0350*/  IMAD.MOV.U32 R7, RZ, RZ, 0x4 ;  /* 0x00000004ff077424 */ /* 0x000fe200078e00ff */
[----:B------:R0:W5:Y:S01]  /*0360*/  LDG.E R16, desc[UR18][R10.64] ;  /* 0x000000120a107981 */ /* 0x000162000c1e1900 */
[----:B------:R-:W-:-:S03]  /*0370*/  IMAD.WIDE R4, R14, R5, UR10 ;  /* 0x0000000a0e047e25 */ /* 0x000fc6000f8e0205 */
[----:B------:R-:W5:Y:S01]  /*0380*/  LDG.E R15, desc[UR18][R2.64+-0x4] ;  /* 0xfffffc12020f7981 */ /* 0x000f62000c1e1900 */
[C---:B------:R-:W-:Y:S01]  /*0390*/  IMAD.WIDE R6, R14.reuse, R7, UR12 ;  /* 0x0000000c0e067e25 */ /* 0x040fe2000f8e0207 */
[----:B------:R-:W-:Y:S02]  /*03a0*/  MOV R27, 0x4 ;  /* 0x00000004001b7802 */ /* 0x000fe40000000f00 */
[----:B------:R1:W5:Y:S01]  /*03b0*/  LDG.E R4, desc[UR18][R4.64] ;  /* 0x0000001204047981 */ /* 0x000362000c1e1900 */
[----:B------:R-:W-:-:S03]  /*03c0*/  IMAD.WIDE R8, R14, R9, UR14 ;  /* 0x0000000e0e087e25 */ /* 0x000fc6000f8e0209 */
[----:B------:R-:W5:Y:S01]  /*03d0*/  LDG.E R23, desc[UR18][R2.64] ;  /* 0x0000001202177981 */ /* 0x000f62000c1e1900 */
[----:B0-----:R-:W-:-:S03]  /*03e0*/  IMAD.WIDE R10, R14, R27, UR16 ;  /* 0x000000100e0a7e25 */ /* 0x001fc6000f8e021b */
[----:B------:R-:W5:Y:S04]  /*03f0*/  LDG.E R7, desc[UR18][R6.64] ;  /* 0x0000001206077981 */ /* 0x000f68000c1e1900 */
[----:B------:R-:W5:Y:S04]  /*0400*/  LDG.E R24, desc[UR18][R2.64+0x4] ;  /* 0x0000041202187981 */ /* 0x000f68000c1e1900 */
[----:B------:R-:W5:Y:S04]  /*0410*/  LDG.E R8, desc[UR18][R8.64] ;  /* 0x0000001208087981 */ /* 0x000f68000c1e1900 */
[----:B------:R-:W5:Y:S04]  /*0420*/  LDG.E R25, desc[UR18][R2.64+0x8] ;  /* 0x0000081202197981 */ /* 0x000f68000c1e1900 */
[----:B------:R-:W5:Y:S04]  /*0430*/  LDG.E R10, desc[UR18][R10.64] ;  /* 0x000000120a0a7981 */ /* 0x000f68000c1e1900 */
[----:B------:R0:W5:Y:S01]  /*0440*/  LDG.E R27, desc[UR18][R2.64+0xc] ;  /* 0x00000c12021b7981 */ /* 0x000162000c1e1900 */
[----:B------:R-:W-:-:S04]  /*0450*/  UIADD3 UR5, UPT, UPT, UR5, 0x8, URZ ;  /* 0x0000000805057890 */ /* 0x000fc8000fffe0ff */
[----:B------:R-:W-:Y:S01]  /*0460*/  UISETP.NE.AND UP0, UPT, UR5, URZ, UPT ;  /* 0x000000ff0500728c */ /* 0x000fe2000bf05270 */
[----:B-1----:R-:W-:Y:S02]  /*0470*/  MOV R5, UR20 ;  /* 0x0000001400057c02 */ /* 0x002fe40008000f00 */
[----:B0-----:R-:W-:Y:S02]  /*0480*/  IADD3 R2, P0, PT, R2, 0x20, RZ ;  /* 0x0000002002027810 */ /* 0x001fe40007f1e0ff */
[----:B------:R-:W-:Y:S02]  /*0490*/  LEA R14, R5, R14, 0x3 ;  /* 0x0000000e050e7211 */ /* 0x000fe400078e18ff */
[----:B------:R-:W-:Y:S01]  /*04a0*/  IADD3.X R3, PT, PT, RZ, R3, RZ, P0, !PT ;  /* 0x00000003ff037210 */ /* 0x000fe200007fe4ff */
[----:B--2---:R-:W-:-:S04]  /*04b0*/  FFMA R22, R21, R22, R12 ;  /* 0x0000001615167223 */ /* 0x004fc8000000000c */
[----:B---3--:R-:W-:-:S04]  /*04c0*/  FFMA R20, R19, R20, R22 ;  /* 0x0000001413147223 */ /* 0x008fc80000000016 */
[----:B----4-:R-:W-:-:S04]  /*04d0*/  FFMA R18, R17, R18, R20 ;  /* 0x0000001211127223 */ /* 0x010fc80000000014 */
[----:B-----5:R-:W-:-:S04]  /*04e0*/  FFMA R16, R15, R16, R18 ;  /* 0x000000100f107223 */ /* 0x020fc80000000012 */
[----:B------:R-:W-:-:S04]  /*04f0*/  FFMA R23, R23, R4, R16 ;  /* 0x0000000417177223 */ /* 0x000fc80000000010 */
[----:B------:R-:W-:-:S04]  /*0500*/  FFMA R24, R24, R7, R23 ;  /* 0x0000000718187223 */ /* 0x000fc80000000017 */
[----:B------:R-:W-:-:S04]  /*0510*/  FFMA R8, R25, R8, R24 ;  /* 0x0000000819087223 */ /* 0x000fc80000000018 */
[----:B------:R-:W-:Y:S01]  /*0520*/  FFMA R12, R27, R10, R8 ;  /* 0x0000000a1b0c7223 */ /* 0x000fe20000000008 */
[----:B------:R-:W-:Y:S06]  /*0530*/  BRA.U UP0, `(.L_x_1) ;  /* 0xfffffffd003c7547 */ /* 0x000fec000b83ffff */
.L_x_0:
[----:B------:R-:W-:-:S04]  /*0540*/  ULOP3.LUT UR6, UR20, 0x7, URZ, 0xc0, !UPT ;  /* 0x0000000714067892 */ /* 0x000fc8000f8ec0ff */
[----:B------:R-:W-:-:S09]  /*0550*/  UISETP.NE.AND UP0, UPT, UR6, URZ, UPT ;  /* 0x000000ff0600728c */ /* 0x000fd2000bf05270 */
[----:B------:R-:W-:Y:S05]  /*0560*/  BRA.U !UP0, `(.L_x_2) ;  /* 0x0000000508387547 */ /* 0x000fea000b800000 */
[----:B------:R-:W-:Y:S02]  /*0570*/  UISETP.GE.U32.AND UP0, UPT, UR6, 0x4, UPT ;  /* 0x000000040600788c */ /* 0x000fe4000bf06070 */
[----:B------:R-:W-:-:S04]  /*0580*/  ULOP3.LUT UR5, UR20, 0x3, URZ, 0xc0, !UPT ;  /* 0x0000000314057892 */ /* 0x000fc8000f8ec0ff */
[----:B------:R-:W-:-:S03]  /*0590*/  UISETP.NE.AND UP1, UPT, UR5, URZ, UPT ;  /* 0x000000ff0500728c */ /* 0x000fc6000bf25270 */
[----:B------:R-:W-:Y:S08]  /*05a0*/  BRA.U !UP0, `(.L_x_3) ;  /* 0x00000001087c7547 */ /* 0x000ff0000b800000 */
[----:B------:R-:W1:Y:S01]  /*05b0*/  LDC.64 R6, c[0x0][0x388] ;  /* 0x0000e200ff067b82 */ /* 0x000e620000000a00 */
[----:B------:R-:W2:Y:S01]  /*05c0*/  LDCU.64 UR6, c[0x0][0x380] ;  /* 0x00007000ff0677ac */ /* 0x000ea20008000a00 */
[----:B------:R-:W-:Y:S01]  /*05d0*/  IMAD.U32 R9, RZ, RZ, UR4 ;  /* 0x00000004ff097e24 */ /* 0x000fe2000f8e00ff */
[C---:B------:R-:W-:Y:S02]  /*05e0*/  IADD3 R3, PT, PT, R13.reuse, UR4, RZ ;  /* 0x000000040d037c10 */ /* 0x040fe4000fffe0ff */
[----:B------:R-:W-:Y:S01]  /*05f0*/  IADD3 R10, P0, PT, R13, UR4, RZ ;  /* 0x000000040d0a7c10 */ /* 0x000fe2000ff1e0ff */
[----:B------:R-:W-:Y:S01]  /*0600*/  IMAD R9, R9, UR20, R0 ;  /* 0x0000001409097c24 */ /* 0x000fe2000f8e0200 */
[----:B------:R-:W-:Y:S01]  /*0610*/  MOV R11, UR20 ;  /* 0x00000014000b7c02 */ /* 0x000fe20008000f00 */
[----:B------:R-:W3:Y:S01]  /*0620*/  LDC.64 R4, c[0x0][0x380] ;  /* 0x0000e000ff047b82 */ /* 0x000ee20000000a00 */
[----:B------:R-:W-:Y:S01]  /*0630*/  MOV R15, UR20 ;  /* 0x00000014000f7c02 */ /* 0x000fe20008000f00 */
[----:B-1----:R-:W-:Y:S01]  /*0640*/  IMAD.WIDE R6, R9, 0x4, R6 ;  /* 0x0000000409067825 */ /* 0x002fe200078e0206 */
[----:B------:R-:W-:-:S05]  /*0650*/  MOV R9, UR20 ;  /* 0x0000001400097c02 */ /* 0x000fca0008000f00 */
[----:B------:R-:W-:Y:S02]  /*0660*/  IMAD.WIDE R8, R9, 0x4, R6 ;  /* 0x0000000409087825 */ /* 0x000fe400078e0206 */
[----:B0-----:R-:W4:Y:S02]  /*0670*/  LDG.E R6, desc[UR18][R6.64] ;  /* 0x0000001206067981 */ /* 0x001f24000c1e1900 */
[----:B---3--:R-:W-:Y:S01]  /*0680*/  IMAD.WIDE.U32 R4, R3, 0x4, R4 ;  /* 0x0000000403047825 */ /* 0x008fe200078e0004 */
[----:B------:R-:W-:Y:S01]  /*0690*/  IADD3.X R3, PT, PT, RZ, RZ, RZ, P0, !PT ;  /* 0x000000ffff037210 */ /* 0x000fe200007fe4ff */
[----:B------:R-:W3:Y:S01]  /*06a0*/  LDG.E R17, desc[UR18][R8.64] ;  /* 0x0000001208117981 */ /* 0x000ee2000c1e1900 */
[----:B--2---:R-:W-:-:S03]  /*06b0*/  LEA R2, P0, R10, UR6, 0x2 ;  /* 0x000000060a027c11 */ /* 0x004fc6000f8010ff */
[----:B------:R-:W4:Y:S01]  /*06c0*/  LDG.E R5, desc[UR18][R4.64] ;  /* 0x0000001204057981 */ /* 0x000f22000c1e1900 */
[----:B------:R-:W-:Y:S01]  /*06d0*/  LEA.HI.X R3, R10, UR7, R3, 0x2, P0 ;  /* 0x000000070a037c11 */ /* 0x000fe200080f1403 */
[----:B------:R-:W-:-:S04]  /*06e0*/  IMAD.WIDE R10, R11, 0x4, R8 ;  /* 0x000000040b0a7825 */ /* 0x000fc800078e0208 */
[----:B------:R-:W3:Y:S01]  /*06f0*/  LDG.E R16, desc[UR18][R2.64+0x4] ;  /* 0x0000041202107981 */ /* 0x000ee2000c1e1900 */
[----:B------:R-:W-:-:S03]  /*0700*/  IMAD.WIDE R14, R15, 0x4, R10 ;  /* 0x000000040f0e7825 */ /* 0x000fc600078e020a */
[----:B------:R-:W2:Y:S04]  /*0710*/  LDG.E R19, desc[UR18][R10.64] ;  /* 0x000000120a137981 */ /* 0x000ea8000c1e1900 */
[----:B------:R-:W2:Y:S04]  /*0720*/  LDG.E R18, desc[UR18][R2.64+0x8] ;  /* 0x0000081202127981 */ /* 0x000ea8000c1e1900 */
[----:B------:R-:W5:Y:S04]  /*0730*/  LDG.E R20, desc[UR18][R2.64+0xc] ;  /* 0x00000c1202147981 */ /* 0x000f68000c1e1900 */
[----:B------:R-:W5:Y:S01]  /*0740*/  LDG.E R14, desc[UR18][R14.64] ;  /* 0x000000120e0e7981 */ /* 0x000f62000c1e1900 */
[----:B------:R-:W-:Y:S01]  /*0750*/  UIADD3 UR4, UPT, UPT, UR4, 0x4, URZ ;  /* 0x0000000404047890 */ /* 0x000fe2000fffe0ff */
[----:B----4-:R-:W-:-:S04]  /*0760*/  FFMA R5, R5, R6, R12 ;  /* 0x0000000605057223 */ /* 0x010fc8000000000c */
[----:B---3--:R-:W-:-:S04]  /*0770*/  FFMA R5, R16, R17, R5 ;  /* 0x0000001110057223 */ /* 0x008fc80000000005 */
[----:B--2---:R-:W-:-:S04]  /*0780*/  FFMA R5, R18, R19, R5 ;  /* 0x0000001312057223 */ /* 0x004fc80000000005 */
[----:B-----5:R-:W-:-:S07]  /*0790*/  FFMA R12, R20, R14, R5 ;  /* 0x0000000e140c7223 */ /* 0x020fce0000000005 */
.L_x_3:
[----:B------:R-:W-:Y:S05]  /*07a0*/  BRA.U !UP1, `(.L_x_2) ;  /* 0x0000000109a87547 */ /* 0x000fea000b800000 */
[----:B------:R-:W-:Y:S01]  /*07b0*/  UISETP.NE.AND UP0, UPT, UR5, 0x1, UPT ;  /* 0x000000010500788c */ /* 0x000fe2000bf05270 */
[----:B------:R-:W-:Y:S01]  /*07c0*/  MOV R7, UR4 ;  /* 0x0000000400077c02 */ /* 0x000fe20008000f00 */
[----:B------:R-:W-:Y:S02]  /*07d0*/  ULOP3.LUT UR5, UR20, 0x1, URZ, 0xc0, !UPT ;  /* 0x0000000114057892 */ /* 0x000fe4000f8ec0ff */
[----:B------:R-:W-:Y:S02]  /*07e0*/  MOV R15, UR20 ;  /* 0x00000014000f7c02 */ /* 0x000fe40008000f00 */
[----:B------:R-:W-:Y:S01]  /*07f0*/  UISETP.NE.U32.AND UP1, UPT, UR5, 0x1, UPT ;  /* 0x000000010500788c */ /* 0x000fe2000bf25070 */
[----:B------:R-:W-:-:S04]  /*0800*/  PLOP3.LUT P1, PT, PT, PT, UP0, 0x80, 0x8 ;  /* 0x000000000008781c */ /* 0x000fc80003f2f008 */
[----:B------:R-:W1:Y:S01]  /*0810*/  @UP0 LDCU.128 UR8, c[0x0][0x380] ;  /* 0x00007000ff0807ac */ /* 0x000e620008000c00 */
[----:B------:R-:W-:Y:S01]  /*0820*/  PLOP3.LUT P0, PT, PT, PT, UP1, 0x80, 0x8 ;  /* 0x000000000008781c */ /* 0x000fe20003f0f018 */
[----:B------:R-:W2:Y:S04]  /*0830*/  @UP0 LDCU.64 UR6, c[0x0][0x380] ;  /* 0x00007000ff0607ac */ /* 0x000ea80008000a00 */
[----:B------:R-:W3:Y:S03]  /*0840*/  @!UP1 LDCU.128 UR12, c[0x0][0x380] ;  /* 0x00007000ff0c97ac */ /* 0x000ee60008000c00 */
[C---:B------:R-:W-:Y:S02]  /*0850*/  @P1 IADD3 R3, PT, PT, R13.reuse, UR4, RZ ;  /* 0x000000040d031c10 */ /* 0x040fe4000fffe0ff */
[----:B------:R-:W-:Y:S01]  /*0860*/  @P1 IADD3 R6, P2, PT, R13, UR4, RZ ;  /* 0x000000040d061c10 */ /* 0x000fe2000ff5e0ff */
[----:B------:R-:W-:Y:S01]  /*0870*/  @UP0 UIADD3 UR4, UPT, UPT, UR4, 0x2, URZ ;  /* 0x0000000204040890 */ /* 0x000fe2000fffe0ff */
[----:B-1----:R-:W-:Y:S01]  /*0880*/  MOV R11, UR9 ;  /* 0x00000009000b7c02 */ /* 0x002fe20008000f00 */
[----:B------:R-:W-:Y:S01]  /*0890*/  IMAD.U32 R10, RZ, RZ, UR8 ;  /* 0x00000008ff0a7e24 */ /* 0x000fe2000f8e00ff */
[----:B------:R-:W-:-:S02]  /*08a0*/  MOV R4, UR10 ;  /* 0x0000000a00047c02 */ /* 0x000fc40008000f00 */
[----:B------:R-:W-:Y:S01]  /*08b0*/  MOV R5, UR11 ;  /* 0x0000000b00057c02 */ /* 0x000fe20008000f00 */
[----:B------:R-:W-:-:S04]  /*08c0*/  @P1 IMAD.WIDE.U32 R10, R3, 0x4, R10 ;  /* 0x00000004030a1825 */ /* 0x000fc800078e000a */
[----:B------:R-:W-:Y:S01]  /*08d0*/  @P1 IMAD R3, R7, UR20, R0 ;  /* 0x0000001407031c24 */ /* 0x000fe2000f8e0200 */
[----:B------:R-:W-:Y:S01]  /*08e0*/  @P1 IADD3.X R7, PT, PT, RZ, RZ, RZ, P2, !PT ;  /* 0x000000ffff071210 */ /* 0x000fe200017fe4ff */
[----:B------:R-:W-:Y:S01]  /*08f0*/  IMAD.U32 R19, RZ, RZ, UR4 ;  /* 0x00000004ff137e24 */ /* 0x000fe2000f8e00ff */
[C---:B--2---:R-:W-:Y:S01]  /*0900*/  @P1 LEA R2, P2, R6.reuse, UR6, 0x2 ;  /* 0x0000000606021c11 */ /* 0x044fe2000f8410ff */
[----:B------:R-:W-:Y:S01]  /*0910*/  @P1 IMAD.WIDE R4, R3, 0x4, R4 ;  /* 0x0000000403041825 */ /* 0x000fe200078e0204 */
[----:B------:R-:W-:Y:S01]  /*0920*/  @!P0 IADD3 R17, PT, PT, R13, UR4, RZ ;  /* 0x000000040d118c10 */ /* 0x000fe2000fffe0ff */
[----:B0-----:R-:W2:Y:S01]  /*0930*/  @P1 LDG.E R11, desc[UR18][R10.64] ;  /* 0x000000120a0b1981 */ /* 0x001ea2000c1e1900 */
[----:B------:R-:W-:Y:S01]  /*0940*/  @P1 LEA.HI.X R3, R6, UR7, R7, 0x2, P2 ;  /* 0x0000000706031c11 */ /* 0x000fe200090f1407 */
[----:B------:R-:W-:Y:S01]  /*0950*/  @!P0 IMAD R19, R19, UR20, R0 ;  /* 0x0000001413138c24 */ /* 0x000fe2000f8e0200 */
[----:B---3--:R-:W-:Y:S01]  /*0960*/  MOV R6, UR12 ;  /* 0x0000000c00067c02 */ /* 0x008fe20008000f00 */
[----:B------:R-:W-:Y:S01]  /*0970*/  @P1 IMAD.WIDE R14, R15, 0x4, R4 ;  /* 0x000000040f0e1825 */ /* 0x000fe200078e0204 */
[----:B------:R-:W-:Y:S01]  /*0980*/  MOV R7, UR13 ;  /* 0x0000000d00077c02 */ /* 0x000fe20008000f00 */
[----:B------:R-:W2:Y:S01]  /*0990*/  @P1 LDG.E R4, desc[UR18][R4.64] ;  /* 0x0000001204041981 */ /* 0x000ea2000c1e1900 */
[----:B------:R-:W-:-:S02]  /*09a0*/  MOV R8, UR14 ;  /* 0x0000000e00087c02 */ /* 0x000fc40008000f00 */
[----:B------:R-:W-:Y:S01]  /*09b0*/  MOV R9, UR15 ;  /* 0x0000000f00097c02 */ /* 0x000fe20008000f00 */
[----:B------:R-:W-:Y:S01]  /*09c0*/  @!P0 IMAD.WIDE.U32 R6, R17, 0x4, R6 ;  /* 0x0000000411068825 */ /* 0x000fe200078e0006 */
[----:B------:R-:W3:Y:S03]  /*09d0*/  @P1 LDG.E R14, desc[UR18][R14.64] ;  /* 0x000000120e0e1981 */ /* 0x000ee6000c1e1900 */
[----:B------:R-:W-:Y:S01]  /*09e0*/  @!P0 IMAD.WIDE R8, R19, 0x4, R8 ;  /* 0x0000000413088825 */ /* 0x000fe200078e0208 */
[----:B------:R-:W3:Y:S04]  /*09f0*/  @P1 LDG.E R2, desc[UR18][R2.64+0x4] ;  /* 0x0000041202021981 */ /* 0x000ee8000c1e1900 */
[----:B------:R-:W4:Y:S04]  /*0a00*/  @!P0 LDG.E R7, desc[UR18][R6.64] ;  /* 0x0000001206078981 */ /* 0x000f28000c1e1900 */
[----:B------:R-:W4:Y:S01]  /*0a10*/  @!P0 LDG.E R8, desc[UR18][R8.64] ;  /* 0x0000001208088981 */ /* 0x000f22000c1e1900 */
[----:B--2---:R-:W-:-:S04]  /*0a20*/  @P1 FFMA R11, R11, R4, R12 ;  /* 0x000000040b0b1223 */ /* 0x004fc8000000000c */
[----:B---3--:R-:W-:-:S04]  /*0a30*/  @P1 FFMA R12, R2, R14, R11 ;  /* 0x0000000e020c1223 */ /* 0x008fc8000000000b */
[----:B----4-:R-:W-:-:S07]  /*0a40*/  @!P0 FFMA R12, R7, R8, R12 ;  /* 0x00000008070c8223 */ /* 0x010fce000000000c */
.L_x_2:
[----:B------:R-:W1:Y:S01]  /*0a50*/  LDC.64 R2, c[0x0][0x390] ;  /* 0x0000e400ff027b82 */ /* 0x000e620000000a00 */
[----:B------:R-:W-:-:S05]  /*0a60*/  IADD3 R13, PT, PT, R0, R13, RZ ;  /* 0x0000000d000d7210 */ /* 0x000fca0007ffe0ff */
[----:B-1----:R-:W-:-:S05]  /*0a70*/  IMAD.WIDE R2, R13, 0x4, R2 ;  /* 0x000000040d027825 */ /* 0x002fca00078e0202 */
[----:B0-----:R-:W-:Y:S01]  /*0a80*/  STG.E desc[UR18][R2.64], R12 ;  /* 0x0000000c02007986 */ /* 0x001fe2000c101912 */
[----:B------:R-:W-:Y:S05]  /*0a90*/  EXIT ;  /* 0x000000000000794d */ /* 0x000fea0003800000 */
.L_x_4:
[----:B------:R-:W-:-:S00]  /*0aa0*/  BRA `(.L_x_4) ;  /* 0xfffffffc00fc7947 */ /* 0x000fc0000383ffff */
[----:B------:R-:W-:-:S00]  /*0ab0*/  NOP ;  /* 0x0000000000007918 */ /* 0x000fc00000000000 */
        /* <DEDUP_REMOVED lines=12> */
.L_x_5:


//--------------------- .nv.shared.reserved.0     --------------------------
	.section	.nv.shared.reserved.0,"aw",@nobits
	.weak		__nv_reservedSMEM_offset_0_alias
	.size		__nv_reservedSMEM_offset_0_alias, 0, 64
	.other		__nv_reservedSMEM_offset_0_alias,@"STO_CUDA_RESERVED_SHARED STV_DEFAULT"
__nv_reservedSMEM_offset_0_alias:
	.zero		0
	.zero		64


//--------------------- .nv.constant0._Z11matmul_fp32PfS_S_i --------------------------
	.section	.nv.constant0._Z11matmul_fp32PfS_S_i,"a",@progbits
	.sectionflags	@""
	.align	4
.nv.constant0._Z11matmul_fp32PfS_S_i:
	.zero		924


//--------------------- SYMBOLS --------------------------

	.type		.nv.reservedSmem.offset0,@object
	.size		.nv.reservedSmem.offset0,0x4
